	.target	sm_90a

	.elftype	@"ET_EXEC"


//--------------------- .note.nv.tkinfo           --------------------------
	.section	.note.nv.tkinfo,"",@"SHT_NOTE"
	.sectionflags	@"SHF_NOTE_NV_TKINFO"
	.tkinfo
        /*0018*/ 	.word	0x00000002
        /*0030*/ 	.string	""
        /*0030*/ 	.string	"ptxas"
        /*0030*/ 	.string	"Cuda compilation tools, release 13.0, V13.0.88"
        /*0030*/ 	.string	"Build cuda_13.0.r13.0/compiler.36424714_0"
        /*0030*/ 	.string	"-v  -suppress-debug-info  -lineinfo  -arch sm_90a "



//--------------------- .note.nv.cuinfo           --------------------------
	.section	.note.nv.cuinfo,"",@"SHT_NOTE"
	.sectionflags	@"SHF_NOTE_NV_CUINFO"
        /*0018*/ 	.short	0x0002
        /*001a*/ 	.short	0x005a
        /*001c*/ 	.short	0x0082
	.zero		2


//--------------------- .nv.info                  --------------------------
	.section	.nv.info,"",@"SHT_CUDA_INFO"
	.align	4


	//----- nvinfo : EIATTR_REGCOUNT
	.align		4
        /*0000*/ 	.byte	0x04, 0x2f
        /*0002*/ 	.short	(.L_1 - .L_0)
	.align		4
.L_0:
        /*0004*/ 	.word	index@(gluon_mma)
        /*0008*/ 	.word	0x000000a4


	//----- nvinfo : EIATTR_FRAME_SIZE
	.align		4
.L_1:
        /*000c*/ 	.byte	0x04, 0x11
        /*000e*/ 	.short	(.L_3 - .L_2)
	.align		4
.L_2:
        /*0010*/ 	.word	index@(gluon_mma)
        /*0014*/ 	.word	0x00000000


	//----- nvinfo : EIATTR_MIN_STACK_SIZE
	.align		4
.L_3:
        /*0018*/ 	.byte	0x04, 0x12
        /*001a*/ 	.short	(.L_5 - .L_4)
	.align		4
.L_4:
        /*001c*/ 	.word	index@(gluon_mma)
        /*0020*/ 	.word	0x00000000
.L_5:


//--------------------- .nv.compat                --------------------------
	.section	.nv.compat,"",@"SHT_CUDA_COMPAT_INFO"
	.align	4
        /*0000*/ 	.byte	0x02, 0x09, 0x01, 0x00, 0x02, 0x02, 0x04, 0x00, 0x02, 0x05, 0x05, 0x00, 0x03, 0x07, 0x01, 0x01
        /*0010*/ 	.byte	0x02, 0x03, 0x00, 0x00, 0x02, 0x06, 0x01, 0x00, 0x04, 0x0b, 0x08, 0x00, 0x00, 0x00, 0x00, 0x00
        /*0020*/ 	.byte	0x00, 0x00, 0x00, 0x00


//--------------------- .nv.info.gluon_mma        --------------------------
	.section	.nv.info.gluon_mma,"",@"SHT_CUDA_INFO"
	.sectionflags	@""
	.align	4


	//----- nvinfo : EIATTR_CUDA_API_VERSION
	.align		4
        /*0000*/ 	.byte	0x04, 0x37
        /*0002*/ 	.short	(.L_7 - .L_6)
.L_6:
        /*0004*/ 	.word	0x00000082


	//----- nvinfo : EIATTR_KPARAM_INFO
	.align		4
.L_7:
        /*0008*/ 	.byte	0x04, 0x17
        /*000a*/ 	.short	(.L_9 - .L_8)
.L_8:
        /*000c*/ 	.word	0x00000000
        /*0010*/ 	.short	0x0004
        /*0012*/ 	.short	0x0020
        /*0014*/ 	.byte	0x00, 0xf4, 0x21, 0x00


	//----- nvinfo : EIATTR_KPARAM_INFO
	.align		4
.L_9:
        /*0018*/ 	.byte	0x04, 0x17
        /*001a*/ 	.short	(.L_11 - .L_10)
.L_10:
        /*001c*/ 	.word	0x00000000
        /*0020*/ 	.short	0x0003
        /*0022*/ 	.short	0x0018
        /*0024*/ 	.byte	0x00, 0xf4, 0x21, 0x00


	//----- nvinfo : EIATTR_KPARAM_INFO
	.align		4
.L_11:
        /*0028*/ 	.byte	0x04, 0x17
        /*002a*/ 	.short	(.L_13 - .L_12)
.L_12:
        /*002c*/ 	.word	0x00000000
        /*0030*/ 	.short	0x0002
        /*0032*/ 	.short	0x0010
        /*0034*/ 	.byte	0x00, 0xf4, 0x21, 0x00


	//----- nvinfo : EIATTR_KPARAM_INFO
	.align		4
.L_13:
        /*0038*/ 	.byte	0x04, 0x17
        /*003a*/ 	.short	(.L_15 - .L_14)
.L_14:
        /*003c*/ 	.word	0x00000000
        /*0040*/ 	.short	0x0001
        /*0042*/ 	.short	0x0008
        /*0044*/ 	.byte	0x00, 0xf4, 0x21, 0x00


	//----- nvinfo : EIATTR_KPARAM_INFO
	.align		4
.L_15:
        /*0048*/ 	.byte	0x04, 0x17
        /*004a*/ 	.short	(.L_17 - .L_16)
.L_16:
        /*004c*/ 	.word	0x00000000
        /*0050*/ 	.short	0x0000
        /*0052*/ 	.short	0x0000
        /*0054*/ 	.byte	0x00, 0xf4, 0x21, 0x00


	//----- nvinfo : EIATTR_SPARSE_MMA_MASK
	.align		4
.L_17:
        /*0058*/ 	.byte	0x03, 0x50
        /*005a*/ 	.short	0x0000


	//----- nvinfo : EIATTR_MAXREG_COUNT
	.align		4
        /*005c*/ 	.byte	0x03, 0x1b
        /*005e*/ 	.short	0x00ff


	//----- nvinfo : EIATTR_NUM_BARRIERS
	.align		4
        /*0060*/ 	.byte	0x02, 0x4c
        /*0062*/ 	.byte	0x01
	.zero		1


	//----- nvinfo : EIATTR_MERCURY_ISA_VERSION
	.align		4
        /*0064*/ 	.byte	0x03, 0x5f
        /*0066*/ 	.short	0x0101


	//----- nvinfo : EIATTR_EXIT_INSTR_OFFSETS
	.align		4
        /*0068*/ 	.byte	0x04, 0x1c
        /*006a*/ 	.short	(.L_19 - .L_18)


	//   ....[0]....
.L_18:
        /*006c*/ 	.word	0x00003370


	//----- nvinfo : EIATTR_REQNTID
	.align		4
.L_19:
        /*0070*/ 	.byte	0x04, 0x10
        /*0072*/ 	.short	(.L_21 - .L_20)
.L_20:
        /*0074*/ 	.word	0x00000100
        /*0078*/ 	.word	0x00000001
        /*007c*/ 	.word	0x00000001


	//----- nvinfo : EIATTR_CBANK_PARAM_SIZE
	.align		4
.L_21:
        /*0080*/ 	.byte	0x03, 0x19
        /*0082*/ 	.short	0x0028


	//----- nvinfo : EIATTR_PARAM_CBANK
	.align		4
        /*0084*/ 	.byte	0x04, 0x0a
        /*0086*/ 	.short	(.L_23 - .L_22)
	.align		4
.L_22:
        /*0088*/ 	.word	index@(.nv.constant0.gluon_mma)
        /*008c*/ 	.short	0x0210
        /*008e*/ 	.short	0x0028


	//----- nvinfo : EIATTR_SW_WAR
	.align		4
.L_23:
        /*0090*/ 	.byte	0x04, 0x36
        /*0092*/ 	.short	(.L_25 - .L_24)
.L_24:
        /*0094*/ 	.word	0x00000008
.L_25:


//--------------------- .nv.callgraph             --------------------------
	.section	.nv.callgraph,"",@"SHT_CUDA_CALLGRAPH"
	.align	4
	.sectionentsize	8
	.align		4
        /*0000*/ 	.word	0x00000000
	.align		4
        /*0004*/ 	.word	0xffffffff
	.align		4
        /*0008*/ 	.word	0x00000000
	.align		4
        /*000c*/ 	.word	0xfffffffe
	.align		4
        /*0010*/ 	.word	0x00000000
	.align		4
        /*0014*/ 	.word	0xfffffffd
	.align		4
        /*0018*/ 	.word	0x00000000
	.align		4
        /*001c*/ 	.word	0xfffffffc


//--------------------- .text.gluon_mma           --------------------------
	.section	.text.gluon_mma,"ax",@progbits
	.align	128
        .global         gluon_mma
        .type           gluon_mma,@function
        .size           gluon_mma,(.L_x_1 - gluon_mma)
        .other          gluon_mma,@"STO_CUDA_ENTRY STV_DEFAULT"
gluon_mma:
.text.gluon_mma:
[----:B------:R-:W-:Y:S01]  /*0000*/  LDC R1, c[0x0][0x28] ;  /* 0x00000a00ff017b82 */ /* 0x000fe20000000800 */
[----:B------:R-:W0:Y:S07]  /*0010*/  S2R R4, SR_TID.X ;  /* 0x0000000000047919 */ /* 0x000e2e0000002100 */
[----:B------:R-:W1:Y:S01]  /*0020*/  LDC.64 R6, c[0x0][0x210] ;  /* 0x00008400ff067b82 */ /* 0x000e620000000a00 */
[----:B------:R-:W-:Y:S01]  /*0030*/  ULDC.64 UR16, c[0x0][0x208] ;  /* 0x0000820000107ab9 */ /* 0x000fe20000000a00 */
[----:B------:R-:W-:Y:S01]  /*0040*/  ULDC.64 UR6, c[0x0][0x210] ;  /* 0x0000840000067ab9 */ /* 0x000fe20000000a00 */
[----:B0-----:R-:W-:-:S02]  /*0050*/  LOP3.LUT R5, R4, 0xe0, RZ, 0xc0, !PT ;  /* 0x000000e004057812 */ /* 0x001fc400078ec0ff */
[----:B------:R-:W-:-:S03]  /*0060*/  LOP3.LUT R3, R4, 0x1f, RZ, 0xc0, !PT ;  /* 0x0000001f04037812 */ /* 0x000fc600078ec0ff */
[----:B------:R-:W-:-:S04]  /*0070*/  IMAD.SHL.U32 R0, R5, 0x4, RZ ;  /* 0x0000000405007824 */ /* 0x000fc800078e00ff */
[----:B-1----:R-:W-:-:S04]  /*0080*/  IMAD.WIDE.U32 R6, R0, 0x2, R6 ;  /* 0x0000000200067825 */ /* 0x002fc800078e0006 */
[----:B------:R-:W-:-:S05]  /*0090*/  IMAD.WIDE.U32 R6, R3, 0x2, R6 ;  /* 0x0000000203067825 */ /* 0x000fca00078e0006 */
[----:B------:R-:W2:Y:S04]  /*00a0*/  LDG.E.U16 R134, desc[UR16][R6.64+0xf800] ;  /* 0x00f8001006867981 */ /* 0x000ea8000c1e1500 */
[----:B------:R-:W3:Y:S04]  /*00b0*/  LDG.E.U16 R10, desc[UR16][R6.64] ;  /* 0x00000010060a7981 */ /* 0x000ee8000c1e1500 */
[----:B------:R-:W4:Y:S04]  /*00c0*/  LDG.E.U16 R14, desc[UR16][R6.64+0x800] ;  /* 0x00080010060e7981 */ /* 0x000f28000c1e1500 */
[----:B------:R-:W5:Y:S04]  /*00d0*/  LDG.E.U16 R18, desc[UR16][R6.64+0x1000] ;  /* 0x0010001006127981 */ /* 0x000f68000c1e1500 */
        /* <DEDUP_REMOVED lines=34> */
[----:B------:R-:W5:Y:S01]  /*0300*/  LDG.E.U16 R84, desc[UR16][R6.64+0x9080] ;  /* 0x0090801006547981 */ /* 0x000f62000c1e1500 */
[----:B------:R-:W-:Y:S01]  /*0310*/  IMAD.SHL.U32 R2, R4, 0x4, RZ ;  /* 0x0000000404027824 */ /* 0x000fe200078e00ff */
[----:B------:R-:W0:Y:S01]  /*0320*/  S2UR UR4, SR_CgaCtaId ;  /* 0x00000000000479c3 */ /* 0x000e220000008800 */
[----:B------:R-:W-:Y:S01]  /*0330*/  SHF.R.U32.HI R11, RZ, 0x1, R5 ;  /* 0x00000001ff0b7819 */ /* 0x000fe20000011605 */
[----:B------:R-:W-:Y:S01]  /*0340*/  UMOV UR8, 0x400 ;  /* 0x0000040000087882 */ /* 0x000fe20000000000 */
[----:B------:R-:W-:Y:S01]  /*0350*/  LEA R86, R3, R0, 0x1 ;  /* 0x0000000003567211 */ /* 0x000fe200078e08ff */
[----:B------:R-:W5:Y:S01]  /*0360*/  LDG.E.U16 R88, desc[UR16][R6.64+0x9880] ;  /* 0x0098801006587981 */ /* 0x000f62000c1e1500 */
[----:B------:R-:W-:-:S03]  /*0370*/  LOP3.LUT R2, R2, 0x380, RZ, 0xc0, !PT ;  /* 0x0000038002027812 */ /* 0x000fc600078ec0ff */
[----:B------:R-:W5:Y:S01]  /*0380*/  LDG.E.U16 R90, desc[UR16][R6.64+0xa000] ;  /* 0x00a00010065a7981 */ /* 0x000f62000c1e1500 */
[----:B------:R-:W-:-:S03]  /*0390*/  LEA R8, P0, R2, UR6, 0x1 ;  /* 0x0000000602087c11 */ /* 0x000fc6000f8008ff */
[----:B------:R-:W5:Y:S01]  /*03a0*/  LDG.E.U16 R92, desc[UR16][R6.64+0xa080] ;  /* 0x00a08010065c7981 */ /* 0x000f62000c1e1500 */
[----:B------:R-:W-:-:S03]  /*03b0*/  LEA.HI.X R9, R2, UR7, RZ, 0x1, P0 ;  /* 0x0000000702097c11 */ /* 0x000fc600080f0cff */
[----:B------:R-:W5:Y:S01]  /*03c0*/  LDG.E.U16 R94, desc[UR16][R6.64+0xa800] ;  /* 0x00a80010065e7981 */ /* 0x000f62000c1e1500 */
[----:B------:R-:W-:-:S03]  /*03d0*/  IMAD.WIDE.U32 R8, R3, 0x2, R8 ;  /* 0x0000000203087825 */ /* 0x000fc600078e0008 */
[----:B------:R-:W5:Y:S04]  /*03e0*/  LDG.E.U16 R96, desc[UR16][R6.64+0xa880] ;  /* 0x00a8801006607981 */ /* 0x000f68000c1e1500 */
[----:B------:R-:W5:Y:S04]  /*03f0*/  LDG.E.U16 R136, desc[UR16][R8.64+0xf880] ;  /* 0x00f8801008887981 */ /* 0x000f68000c1e1500 */
[----:B------:R-:W5:Y:S04]  /*0400*/  LDG.E.U16 R135, desc[UR16][R8.64+0xf840] ;  /* 0x00f8401008877981 */ /* 0x000f68000c1e1500 */
[----:B------:R1:W5:Y:S04]  /*0410*/  LDG.E.U16 R137, desc[UR16][R8.64+0xf8c0] ;  /* 0x00f8c01008897981 */ /* 0x000368000c1e1500 */
[----:B------:R-:W5:Y:S04]  /*0420*/  LDG.E.U16 R98, desc[UR16][R6.64+0xb000] ;  /* 0x00b0001006627981 */ /* 0x000f68000c1e1500 */
[----:B------:R-:W5:Y:S01]  /*0430*/  LDG.E.U16 R100, desc[UR16][R6.64+0xb080] ;  /* 0x00b0801006647981 */ /* 0x000f62000c1e1500 */
[----:B-1----:R-:W1:Y:S01]  /*0440*/  LDC.64 R8, c[0x0][0x218] ;  /* 0x00008600ff087b82 */ /* 0x002e620000000a00 */
[----:B------:R-:W-:-:S02]  /*0450*/  LOP3.LUT R161, R86, R11, RZ, 0x3c, !PT ;  /* 0x0000000b56a17212 */ /* 0x000fc400078e3cff */
[----:B------:R-:W5:Y:S01]  /*0460*/  LDG.E.U16 R102, desc[UR16][R6.64+0xb800] ;  /* 0x00b8001006667981 */ /* 0x000f62000c1e1500 */
[----:B0-----:R-:W-:-:S03]  /*0470*/  ULEA UR8, UR4, UR8, 0x18 ;  /* 0x0000000804087291 */ /* 0x001fc6000f8ec03f */
        /* <DEDUP_REMOVED lines=77> */
[----:B------:R1:W5:Y:S02]  /*0950*/  LDG.E.U16 R133, desc[UR16][R6.64+0xf0c0] ;  /* 0x00f0c01006857981 */ /* 0x000364000c1e1500 */
[----:B-1----:R-:W-:-:S02]  /*0960*/  IMAD.WIDE.U32 R6, R0, 0x2, R8 ;  /* 0x0000000200067825 */ /* 0x002fc400078e0008 */
[----:B--2---:R-:W-:Y:S02]  /*0970*/  STS.U16 [R161+UR8+0x7c00], R134 ;  /* 0x007c0086a1007988 */ /* 0x004fe40008000408 */
[----:B------:R-:W-:Y:S02]  /*0980*/  IMAD.WIDE.U32 R6, R3, 0x2, R6 ;  /* 0x0000000203067825 */ /* 0x000fe400078e0006 */
[----:B---3--:R0:W-:Y:S04]  /*0990*/  STS.U16 [R161+UR8], R10 ;  /* 0x0000000aa1007988 */ /* 0x0081e80008000408 */
[----:B----4-:R1:W-:Y:S04]  /*09a0*/  STS.U16 [R161+UR8+0x400], R14 ;  /* 0x0004000ea1007988 */ /* 0x0103e80008000408 */
[----:B-----5:R2:W-:Y:S04]  /*09b0*/  STS.U16 [R161+UR8+0x800], R18 ;  /* 0x00080012a1007988 */ /* 0x0205e80008000408 */
[----:B------:R3:W-:Y:S04]  /*09c0*/  STS.U16 [R161+UR8+0xc00], R22 ;  /* 0x000c0016a1007988 */ /* 0x0007e80008000408 */
        /* <DEDUP_REMOVED lines=34> */
[----:B------:R-:W5:Y:S04]  /*0bf0*/  LDG.E.U16 R159, desc[UR16][R6.64+0x7880] ;  /* 0x00788010069f7981 */ /* 0x000f68000c1e1500 */
[----:B------:R-:W5:Y:S04]  /*0c00*/  LDG.E.U16 R8, desc[UR16][R6.64] ;  /* 0x0000001006087981 */ /* 0x000f68000c1e1500 */
[----:B0-----:R-:W5:Y:S04]  /*0c10*/  LDG.E.U16 R10, desc[UR16][R6.64+0x80] ;  /* 0x00008010060a7981 */ /* 0x001f68000c1e1500 */
[----:B-1----:R-:W5:Y:S04]  /*0c20*/  LDG.E.U16 R14, desc[UR16][R6.64+0x800] ;  /* 0x00080010060e7981 */ /* 0x002f68000c1e1500 */
[----:B--2---:R-:W2:Y:S04]  /*0c30*/  LDG.E.U16 R18, desc[UR16][R6.64+0x880] ;  /* 0x0008801006127981 */ /* 0x004ea8000c1e1500 */
[----:B---3--:R-:W3:Y:S04]  /*0c40*/  LDG.E.U16 R22, desc[UR16][R6.64+0x1000] ;  /* 0x0010001006167981 */ /* 0x008ee8000c1e1500 */
[----:B----4-:R-:W4:Y:S04]  /*0c50*/  LDG.E.U16 R26, desc[UR16][R6.64+0x1080] ;  /* 0x00108010061a7981 */ /* 0x010f28000c1e1500 */
[----:B-----5:R-:W5:Y:S04]  /*0c60*/  LDG.E.U16 R30, desc[UR16][R6.64+0x1800] ;  /* 0x00180010061e7981 */ /* 0x020f68000c1e1500 */
        /* <DEDUP_REMOVED lines=56> */
[----:B0-----:R-:W-:-:S04]  /*0ff0*/  SHF.R.U32.HI R6, RZ, 0x5, R4 ;  /* 0x00000005ff067819 */ /* 0x001fc80000011604 */
[----:B------:R-:W-:Y:S02]  /*1000*/  R2UR UR4, R6 ;  /* 0x00000000060472ca */ /* 0x000fe400000e0000 */
[----:B------:R-:W-:Y:S01]  /*1010*/  LOP3.LUT R6, R161, 0x40, RZ, 0x3c, !PT ;  /* 0x00000040a1067812 */ /* 0x000fe200078e3cff */
[----:B------:R-:W-:Y:S04]  /*1020*/  STS.U16 [R161+UR8+0x4c00], R86 ;  /* 0x004c0056a1007988 */ /* 0x000fe80008000408 */
        /* <DEDUP_REMOVED lines=26> */
[----:B------:R-:W-:Y:S04]  /*11d0*/  STS.U16 [R6+UR8], R11 ;  /* 0x0000000b06007988 */ /* 0x000fe80008000408 */
        /* <DEDUP_REMOVED lines=65> */
[----:B--2---:R-:W-:Y:S04]  /*15f0*/  STS.U16 [R161+UR8+0x14400], R18 ;  /* 0x01440012a1007988 */ /* 0x004fe80008000408 */
[----:B---3--:R-:W-:Y:S04]  /*1600*/  STS.U16 [R161+UR8+0x10800], R22 ;  /* 0x01080016a1007988 */ /* 0x008fe80008000408 */
[----:B----4-:R-:W-:Y:S04]  /*1610*/  STS.U16 [R161+UR8+0x14800], R26 ;  /* 0x0148001aa1007988 */ /* 0x010fe80008000408 */
[----:B-----5:R-:W-:Y:S04]  /*1620*/  STS.U16 [R161+UR8+0x10c00], R30 ;  /* 0x010c001ea1007988 */ /* 0x020fe80008000408 */
        /* <DEDUP_REMOVED lines=50> */
[----:B------:R0:W-:Y:S04]  /*1950*/  STS.U16 [R6+UR8+0x13400], R150 ;  /* 0x0134009606007988 */ /* 0x0001e80008000408 */
[----:B------:R-:W-:Y:S04]  /*1960*/  STS.U16 [R6+UR8+0x17400], R152 ;  /* 0x0174009806007988 */ /* 0x000fe80008000408 */
[----:B------:R-:W-:Y:S04]  /*1970*/  STS.U16 [R6+UR8+0x13800], R154 ;  /* 0x0138009a06007988 */ /* 0x000fe80008000408 */
[----:B------:R-:W-:Y:S04]  /*1980*/  STS.U16 [R6+UR8+0x17800], R156 ;  /* 0x0178009c06007988 */ /* 0x000fe80008000408 */
[----:B------:R-:W-:Y:S04]  /*1990*/  STS.U16 [R6+UR8+0x13c00], R158 ;  /* 0x013c009e06007988 */ /* 0x000fe80008000408 */
[----:B------:R1:W-:Y:S01]  /*19a0*/  STS.U16 [R6+UR8+0x17c00], R160 ;  /* 0x017c00a006007988 */ /* 0x0003e20008000408 */
[----:B------:R-:W-:Y:S01]  /*19b0*/  BAR.SYNC.DEFER_BLOCKING 0x0 ;  /* 0x0000000000007b1d */ /* 0x000fe20000010000 */
[----:B------:R-:W-:-:S02]  /*19c0*/  UIADD3 UR5, UR8, 0x10000, URZ ;  /* 0x0001000008057890 */ /* 0x000fc4000fffe03f */
[----:B------:R-:W-:Y:S02]  /*19d0*/  USHF.L.U32 UR4, UR4, 0x7, URZ ;  /* 0x0000000704047899 */ /* 0x000fe4000800063f */
[----:B------:R-:W-:Y:S02]  /*19e0*/  USHF.R.U32.HI UR5, URZ, 0x4, UR5 ;  /* 0x000000043f057899 */ /* 0x000fe40008011605 */
[----:B------:R-:W-:Y:S02]  /*19f0*/  ULOP3.LUT UR4, UR4, 0x200, URZ, 0xc0, !UPT ;  /* 0x0000020004047892 */ /* 0x000fe4000f8ec03f */
[----:B------:R-:W-:Y:S02]  /*1a00*/  USGXT.U32 UR10, UR5, 0xe ;  /* 0x0000000e050a789a */ /* 0x000fe40008000000 */
[----:B------:R-:W-:Y:S02]  /*1a10*/  ULEA.HI UR4, UR8, UR4, URZ, 0x1c ;  /* 0x0000000408047291 */ /* 0x000fe4000f8fe03f */
[----:B------:R-:W-:-:S02]  /*1a20*/  ULOP3.LUT UR6, UR10, 0x4000000, URZ, 0xfc, !UPT ;  /* 0x040000000a067892 */ /* 0x000fc4000f8efc3f */
[----:B------:R-:W-:Y:S01]  /*1a30*/  ULOP3.LUT UR9, UR4, 0x3fff, URZ, 0xc0, !UPT ;  /* 0x00003fff04097892 */ /* 0x000fe2000f8ec03f */
[----:B------:R-:W-:Y:S01]  /*1a40*/  UMOV UR7, 0x40000040 ;  /* 0x4000004000077882 */ /* 0x000fe20000000000 */
[----:B------:R-:W-:Y:S01]  /*1a50*/  UMOV UR5, 0x40000040 ;  /* 0x4000004000057882 */ /* 0x000fe20000000000 */
[----:B0-----:R-:W-:-:S04]  /*1a60*/  WARPGROUP.ARRIVE ;  /* 0x00000000000079c5 */ /* 0x001fc80000000000 */
[----:B------:R-:W-:Y:S02]  /*1a70*/  UMOV UR4, UR9 ;  /* 0x0000000900047c82 */ /* 0x000fe40008000000 */
[----:B------:R-:W-:Y:S01]  /*1a80*/  HGMMA.64x128x16.F32.BF16 R88, gdesc[UR4].tnspB, RZ, !UPT ;  /* 0x41e00000045879f0 */ /* 0x000fe2000c7018ff */
[----:B------:R-:W-:Y:S02]  /*1a90*/  UIADD3 UR14, UP1, UR10, 0x4000080, URZ ;  /* 0x040000800a0e7890 */ /* 0x000fe4000ff3e03f */
[----:B------:R-:W-:Y:S01]  /*1aa0*/  UIADD3 UR12, UP0, UR9, 0x2, URZ ;  /* 0x00000002090c7890 */ /* 0x000fe2000ff1e03f */
[----:B------:R-:W-:Y:S01]  /*1ab0*/  UMOV UR4, URZ ;  /* 0x0000003f00047c82 */ /* 0x000fe20008000000 */
[----:B------:R-:W-:Y:S02]  /*1ac0*/  UMOV UR5, URZ ;  /* 0x0000003f00057c82 */ /* 0x000fe40008000000 */
[----:B------:R-:W-:Y:S02]  /*1ad0*/  UIADD3.X UR13, UR4, 0x40000040, URZ, UP0, !UPT ;  /* 0x40000040040d7890 */ /* 0x000fe400087fe43f */
[----:B------:R-:W-:-:S09]  /*1ae0*/  UIADD3.X UR15, UR5, 0x40000040, URZ, UP1, !UPT ;  /* 0x40000040050f7890 */ /* 0x000fd20008ffe43f */
[----:B------:R-:W-:Y:S01]  /*1af0*/  HGMMA.64x128x16.F32.BF16 R88, gdesc[UR12].tnspB, R88 ;  /* 0x41e000000c5879f0 */ /* 0x000fe20008701858 */
[----:B------:R-:W-:Y:S02]  /*1b00*/  UIADD3.64 UR34, UR14, 0x80, URZ ;  /* 0x000000800e227897 */ /* 0x000fe4000fffe03f */
[----:B------:R-:W-:Y:S02]  /*1b10*/  UIADD3.64 UR32, UR12, 0x2, URZ ;  /* 0x000000020c207897 */ /* 0x000fe4000fffe03f */
[----:B------:R-:W-:Y:S02]  /*1b20*/  UIADD3.64 UR38, UR14, 0x100, URZ ;  /* 0x000001000e267897 */ /* 0x000fe4000fffe03f */
[----:B------:R-:W-:-:S05]  /*1b30*/  UIADD3.64 UR36, UR12, 0x4, URZ ;  /* 0x000000040c247897 */ /* 0x000fca000fffe03f */
[----:B------:R-:W-:Y:S01]  /*1b40*/  HGMMA.64x128x16.F32.BF16 R88, gdesc[UR32].tnspB, R88 ;  /* 0x41e00000205879f0 */ /* 0x000fe20008701858 */
[----:B------:R-:W-:Y:S02]  /*1b50*/  UIADD3.64 UR42, UR14, 0x180, URZ ;  /* 0x000001800e2a7897 */ /* 0x000fe4000fffe03f */
[----:B------:R-:W-:-:S09]  /*1b60*/  UIADD3.64 UR40, UR12, 0x7fe, URZ ;  /* 0x000007fe0c287897 */ /* 0x000fd2000fffe03f */
        /* <DEDUP_REMOVED lines=8> */
[----:B------:R-:W-:Y:S02]  /*1bf0*/  UIADD3.64 UR20, UR12, 0x804, URZ ;  /* 0x000008040c147897 */ /* 0x000fe4000fffe03f */
[----:B------:R-:W-:-:S07]  /*1c00*/  UIADD3.64 UR4, UR12, 0x3fe, URZ ;  /* 0x000003fe0c047897 */ /* 0x000fce000fffe03f */
[----:B------:R-:W-:-:S12]  /*1c10*/  HGMMA.64x128x16.F32.BF16 R88, gdesc[UR24].tnspB, R88 ;  /* 0x41e00000185879f0 */ /* 0x000fd80008701858 */
[----:B------:R-:W-:-:S12]  /*1c20*/  HGMMA.64x128x16.F32.BF16 R88, gdesc[UR20].tnspB, R88 ;  /* 0x41e00000145879f0 */ /* 0x000fd80008701858 */
[----:B------:R-:W-:Y:S01]  /*1c30*/  HGMMA.64x128x16.F32.BF16 R24, gdesc[UR4].tnspB, RZ, !UPT ;  /* 0x41e00000041879f0 */ /* 0x000fe2000c7018ff */
[----:B------:R-:W-:Y:S01]  /*1c40*/  UIADD3.64 UR4, UR12, 0x400, URZ ;  /* 0x000004000c047897 */ /* 0x000fe2000fffe03f */
[----:B------:R-:W-:Y:S01]  /*1c50*/  UMOV UR6, UR14 ;  /* 0x0000000e00067c82 */ /* 0x000fe20008000000 */
[----:B------:R-:W-:Y:S01]  /*1c60*/  UMOV UR7, UR15 ;  /* 0x0000000f00077c82 */ /* 0x000fe20008000000 */
[----:B------:R-:W-:-:S08]  /*1c70*/  UIADD3.64 UR32, UR12, 0x402, URZ ;  /* 0x000004020c207897 */ /* 0x000fd0000fffe03f */
[----:B------:R-:W-:Y:S01]  /*1c80*/  HGMMA.64x128x16.F32.BF16 R24, gdesc[UR4].tnspB, R24 ;  /* 0x41e00000041879f0 */ /* 0x000fe20008701818 */
[----:B------:R-:W-:-:S11]  /*1c90*/  UIADD3.64 UR36, UR12, 0x404, URZ ;  /* 0x000004040c247897 */ /* 0x000fd6000fffe03f */
        /* <DEDUP_REMOVED lines=9> */
[----:B------:R-:W-:Y:S01]  /*1d30*/  UMOV UR14, UR22 ;  /* 0x00000016000e7c82 */ /* 0x000fe20008000000 */
[----:B------:R-:W-:-:S10]  /*1d40*/  UMOV UR15, UR23 ;  /* 0x00000017000f7c82 */ /* 0x000fd40008000000 */
[----:B------:R-:W-:Y:S01]  /*1d50*/  HGMMA.64x128x16.F32.BF16 R24, gdesc[UR12].tnspB, R24, gsb0 ;  /* 0x41e000000c1879f0 */ /* 0x000fe20008001818 */
[C---:B-1----:R-:W-:Y:S01]  /*1d60*/  IMAD.SHL.U32 R6, R4.reuse, 0x20, RZ ;  /* 0x0000002004067824 */ /* 0x042fe200078e00ff */
[--C-:B------:R-:W-:Y:S01]  /*1d70*/  SHF.R.S32.HI R11, RZ, 0x5, R4.reuse ;  /* 0x00000005ff0b7819 */ /* 0x100fe20000011404 */
[C---:B------:R-:W-:Y:S01]  /*1d80*/  IMAD.SHL.U32 R7, R4.reuse, 0x10, RZ ;  /* 0x0000001004077824 */ /* 0x040fe200078e00ff */
[----:B------:R-:W-:Y:S02]  /*1d90*/  SHF.R.S32.HI R9, RZ, 0x2, R4 ;  /* 0x00000002ff097819 */ /* 0x000fe40000011404 */
[----:B------:R-:W-:Y:S02]  /*1da0*/  SHF.L.U32 R8, R4, 0x9, RZ ;  /* 0x0000000904087819 */ /* 0x000fe400000006ff */
[----:B------:R-:W-:Y:S02]  /*1db0*/  LOP3.LUT R6, R6, 0x60, RZ, 0xc0, !PT ;  /* 0x0000006006067812 */ /* 0x000fe400078ec0ff */
[----:B------:R-:W-:Y:S01]  /*1dc0*/  SGXT R11, R11, 0x1 ;  /* 0x000000010b0b781a */ /* 0x000fe20000000200 */
[----:B------:R-:W-:Y:S01]  /*1dd0*/  IMAD.SHL.U32 R10, R4, 0x2, RZ ;  /* 0x00000002040a7824 */ /* 0x000fe200078e00ff */
[----:B------:R-:W-:-:S02]  /*1de0*/  SGXT R4, R9, 0x1 ;  /* 0x000000010904781a */ /* 0x000fc40000000200 */
[----:B------:R-:W-:Y:S02]  /*1df0*/  LOP3.LUT R8, R8, 0x3000, RZ, 0xc0, !PT ;  /* 0x0000300008087812 */ /* 0x000fe400078ec0ff */
[--C-:B------:R-:W-:Y:S02]  /*1e00*/  LOP3.LUT R9, R6, 0xf80, R7.reuse, 0xf8, !PT ;  /* 0x00000f8006097812 */ /* 0x100fe400078ef807 */
[----:B------:R-:W-:Y:S02]  /*1e10*/  LOP3.LUT R11, R11, 0x4010, RZ, 0xc0, !PT ;  /* 0x000040100b0b7812 */ /* 0x000fe400078ec0ff */
[----:B------:R-:W-:Y:S02]  /*1e20*/  LOP3.LUT R8, R8, 0x70, R7, 0xf8, !PT ;  /* 0x0000007008087812 */ /* 0x000fe400078ef807 */
[----:B------:R-:W-:Y:S02]  /*1e30*/  LOP3.LUT R6, R9, 0x4010, R4, 0xf8, !PT ;  /* 0x0000401009067812 */ /* 0x000fe400078ef804 */
[----:B------:R-:W-:-:S02]  /*1e40*/  LOP3.LUT R11, R11, 0x180, R10, 0xf8, !PT ;  /* 0x000001800b0b7812 */ /* 0x000fc400078ef80a */
[----:B------:R-:W-:Y:S02]  /*1e50*/  LOP3.LUT R7, R6, 0x10, RZ, 0x3c, !PT ;  /* 0x0000001006077812 */ /* 0x000fe400078e3cff */
[----:B------:R-:W-:Y:S01]  /*1e60*/  LOP3.LUT R4, R11, R8, RZ, 0x3c, !PT ;  /* 0x000000080b047212 */ /* 0x000fe200078e3cff */
[----:B------:R-:W-:Y:S02]  /*1e70*/  WARPGROUP.DEPBAR.LE gsb0, 0x0 ;  /* 0x00008000000079c5 */ /* 0x000fe40000010000 */
[----:B------:R-:W-:Y:S01]  /*1e80*/  IMAD.MOV.U32 R12, RZ, RZ, R88 ;  /* 0x000000ffff0c7224 */ /* 0x000fe200078e0058 */
[----:B------:R-:W-:Y:S01]  /*1e90*/  MOV R13, R90 ;  /* 0x0000005a000d7202 */ /* 0x000fe20000000f00 */
[----:B------:R-:W-:Y:S01]  /*1ea0*/  IMAD.MOV.U32 R14, RZ, RZ, R104 ;  /* 0x000000ffff0e7224 */ /* 0x000fe200078e0068 */
[----:B------:R-:W-:Y:S01]  /*1eb0*/  MOV R16, R92 ;  /* 0x0000005c00107202 */ /* 0x000fe20000000f00 */
[----:B------:R-:W-:Y:S01]  /*1ec0*/  IMAD.MOV.U32 R15, RZ, RZ, R106 ;  /* 0x000000ffff0f7224 */ /* 0x000fe200078e006a */
[----:B------:R-:W-:Y:S01]  /*1ed0*/  BAR.SYNC.DEFER_BLOCKING 0x0 ;  /* 0x0000000000007b1d */ /* 0x000fe20000010000 */
[----:B------:R-:W-:Y:S01]  /*1ee0*/  IMAD.MOV.U32 R17, RZ, RZ, R94 ;  /* 0x000000ffff117224 */ /* 0x000fe200078e005e */
[----:B------:R-:W-:Y:S01]  /*1ef0*/  MOV R19, R110 ;  /* 0x0000006e00137202 */ /* 0x000fe20000000f00 */
[----:B------:R-:W-:Y:S01]  /*1f00*/  IMAD.MOV.U32 R18, RZ, RZ, R108 ;  /* 0x000000ffff127224 */ /* 0x000fe200078e006c */
[----:B------:R-:W-:Y:S01]  /*1f10*/  MOV R22, R112 ;  /* 0x0000007000167202 */ /* 0x000fe20000000f00 */
[----:B------:R-:W-:-:S02]  /*1f20*/  IMAD.MOV.U32 R20, RZ, RZ, R96 ;  /* 0x000000ffff147224 */ /* 0x000fc400078e0060 */
[----:B------:R-:W-:Y:S02]  /*1f30*/  IMAD.MOV.U32 R21, RZ, RZ, R98 ;  /* 0x000000ffff157224 */ /* 0x000fe400078e0062 */
[----:B------:R-:W-:Y:S01]  /*1f40*/  IMAD.MOV.U32 R23, RZ, RZ, R114 ;  /* 0x000000ffff177224 */ /* 0x000fe200078e0072 */
[----:B------:R-:W-:Y:S01]  /*1f50*/  MOV R88, R89 ;  /* 0x0000005900587202 */ /* 0x000fe20000000f00 */
[----:B------:R-:W-:Y:S01]  /*1f60*/  IMAD.MOV.U32 R8, RZ, RZ, R100 ;  /* 0x000000ffff087224 */ /* 0x000fe200078e0064 */
[----:B------:R-:W-:Y:S01]  /*1f70*/  MOV R9, R102 ;  /* 0x0000006600097202 */ /* 0x000fe20000000f00 */
[----:B------:R-:W-:Y:S02]  /*1f80*/  IMAD.MOV.U32 R10, RZ, RZ, R116 ;  /* 0x000000ffff0a7224 */ /* 0x000fe400078e0074 */
[----:B------:R-:W-:Y:S02]  /*1f90*/  IMAD.MOV.U32 R11, RZ, RZ, R118 ;  /* 0x000000ffff0b7224 */ /* 0x000fe400078e0076 */
[----:B------:R-:W-:Y:S01]  /*1fa0*/  IMAD.MOV.U32 R89, RZ, RZ, R91 ;  /* 0x000000ffff597224 */ /* 0x000fe200078e005b */
[----:B------:R-:W-:Y:S01]  /*1fb0*/  MOV R91, R107 ;  /* 0x0000006b005b7202 */ /* 0x000fe20000000f00 */
[----:B------:R-:W-:Y:S01]  /*1fc0*/  IMAD.MOV.U32 R90, RZ, RZ, R105 ;  /* 0x000000ffff5a7224 */ /* 0x000fe200078e0069 */
[----:B------:R0:W-:Y:S04]  /*1fd0*/  STS.128 [R6+UR8], R12 ;  /* 0x0000000c06007988 */ /* 0x0001e80008000c08 */
[----:B------:R1:W-:Y:S04]  /*1fe0*/  STS.128 [R6+UR8+0x1000], R16 ;  /* 0x0010001006007988 */ /* 0x0003e80008000c08 */
[----:B------:R2:W-:Y:S04]  /*1ff0*/  STS.128 [R6+UR8+0x2000], R20 ;  /* 0x0020001406007988 */ /* 0x0005e80008000c08 */
[----:B------:R-:W-:Y:S01]  /*2000*/  STS.128 [R6+UR8+0x3000], R8 ;  /* 0x0030000806007988 */ /* 0x000fe20008000c08 */
[----:B0-----:R-:W-:Y:S01]  /*2010*/  IMAD.MOV.U32 R12, RZ, RZ, R93 ;  /* 0x000000ffff0c7224 */ /* 0x001fe200078e005d */
[----:B------:R-:W-:Y:S01]  /*2020*/  MOV R14, R109 ;  /* 0x0000006d000e7202 */ /* 0x000fe20000000f00 */
[----:B------:R-:W-:-:S02]  /*2030*/  IMAD.MOV.U32 R13, RZ, RZ, R95 ;  /* 0x000000ffff0d7224 */ /* 0x000fc400078e005f */
[----:B------:R-:W-:Y:S01]  /*2040*/  IMAD.MOV.U32 R15, RZ, RZ, R111 ;  /* 0x000000ffff0f7224 */ /* 0x000fe200078e006f */
[----:B-1----:R-:W-:Y:S01]  /*2050*/  MOV R17, R99 ;  /* 0x0000006300117202 */ /* 0x002fe20000000f00 */
[----:B------:R-:W-:Y:S02]  /*2060*/  IMAD.MOV.U32 R16, RZ, RZ, R97 ;  /* 0x000000ffff107224 */ /* 0x000fe400078e0061 */
[----:B------:R-:W-:Y:S01]  /*2070*/  IMAD.MOV.U32 R18, RZ, RZ, R113 ;  /* 0x000000ffff127224 */ /* 0x000fe200078e0071 */
[----:B--2---:R-:W-:Y:S01]  /*2080*/  MOV R20, R101 ;  /* 0x0000006500147202 */ /* 0x004fe20000000f00 */
[----:B------:R-:W-:Y:S01]  /*2090*/  IMAD.MOV.U32 R19, RZ, RZ, R115 ;  /* 0x000000ffff137224 */ /* 0x000fe200078e0073 */
[----:B------:R-:W-:Y:S01]  /*20a0*/  MOV R23, R119 ;  /* 0x0000007700177202 */ /* 0x000fe20000000f00 */
[----:B------:R-:W-:Y:S02]  /*20b0*/  IMAD.MOV.U32 R21, RZ, RZ, R103 ;  /* 0x000000ffff157224 */ /* 0x000fe400078e0067 */
[----:B------:R-:W-:Y:S01]  /*20c0*/  IMAD.MOV.U32 R22, RZ, RZ, R117 ;  /* 0x000000ffff167224 */ /* 0x000fe200078e0075 */
[----:B------:R-:W-:Y:S04]  /*20d0*/  STS.128 [R7+UR8], R88 ;  /* 0x0000005807007988 */ /* 0x000fe80008000c08 */
[----:B------:R-:W-:Y:S04]  /*20e0*/  STS.128 [R7+UR8+0x1000], R12 ;  /* 0x0010000c07007988 */ /* 0x000fe80008000c08 */
[----:B------:R-:W-:Y:S04]  /*20f0*/  STS.128 [R7+UR8+0x2000], R16 ;  /* 0x0020001007007988 */ /* 0x000fe80008000c08 */
[----:B------:R-:W-:Y:S01]  /*2100*/  STS.128 [R7+UR8+0x3000], R20 ;  /* 0x0030001407007988 */ /* 0x000fe20008000c08 */
[----:B------:R-:W-:Y:S01]  /*2110*/  BAR.SYNC.DEFER_BLOCKING 0x0 ;  /* 0x0000000000007b1d */ /* 0x000fe20000010000 */
[----:B------:R-:W-:Y:S01]  /*2120*/  IMAD.MOV.U32 R104, RZ, RZ, R24 ;  /* 0x000000ffff687224 */ /* 0x000fe200078e0018 */
[----:B------:R-:W-:Y:S01]  /*2130*/  MOV R112, R32 ;  /* 0x0000002000707202 */ /* 0x000fe20000000f00 */
[----:B------:R-:W-:-:S02]  /*2140*/  IMAD.MOV.U32 R108, RZ, RZ, R28 ;  /* 0x000000ffff6c7224 */ /* 0x000fc400078e001c */
[----:B------:R-:W-:Y:S01]  /*2150*/  IMAD.MOV.U32 R116, RZ, RZ, R36 ;  /* 0x000000ffff747224 */ /* 0x000fe200078e0024 */
[----:B------:R-:W0:Y:S04]  /*2160*/  LDS.128 R8, [R4+UR8] ;  /* 0x0000000804087984 */ /* 0x000e280008000c00 */
[----:B------:R-:W1:Y:S04]  /*2170*/  LDS.128 R12, [R4+UR8+0x200] ;  /* 0x00020008040c7984 */ /* 0x000e680008000c00 */
[----:B------:R-:W2:Y:S04]  /*2180*/  LDS.128 R16, [R4+UR8+0x400] ;  /* 0x0004000804107984 */ /* 0x000ea80008000c00 */
[----:B------:R-:W3:Y:S04]  /*2190*/  LDS.128 R20, [R4+UR8+0x600] ;  /* 0x0006000804147984 */ /* 0x000ee80008000c00 */
[----:B------:R-:W-:Y:S04]  /*21a0*/  LDS.128 R88, [R4+UR8+0x800] ;  /* 0x0008000804587984 */ /* 0x000fe80008000c00 */
[----:B------:R-:W-:Y:S04]  /*21b0*/  LDS.128 R92, [R4+UR8+0xa00] ;  /* 0x000a0008045c7984 */ /* 0x000fe80008000c00 */
[----:B------:R-:W-:Y:S04]  /*21c0*/  LDS.128 R96, [R4+UR8+0xc00] ;  /* 0x000c000804607984 */ /* 0x000fe80008000c00 */
[----:B------:R-:W-:Y:S01]  /*21d0*/  LDS.128 R100, [R4+UR8+0xe00] ;  /* 0x000e000804647984 */ /* 0x000fe20008000c00 */
[----:B------:R-:W-:Y:S01]  /*21e0*/  IMAD.MOV.U32 R24, RZ, RZ, R25 ;  /* 0x000000ffff187224 */ /* 0x000fe200078e0019 */
[----:B------:R-:W-:Y:S01]  /*21f0*/  MOV R106, R40 ;  /* 0x00000028006a7202 */ /* 0x000fe20000000f00 */
        /* <DEDUP_REMOVED lines=27> */
[----:B------:R4:W-:Y:S04]  /*23b0*/  STS.128 [R6+UR8], R104 ;  /* 0x0000006806007988 */ /* 0x0009e80008000c08 */
[----:B------:R5:W-:Y:S04]  /*23c0*/  STS.128 [R6+UR8+0x1000], R108 ;  /* 0x0010006c06007988 */ /* 0x000be80008000c08 */
[----:B------:R0:W-:Y:S04]  /*23d0*/  STS.128 [R6+UR8+0x2000], R112 ;  /* 0x0020007006007988 */ /* 0x0001e80008000c08 */
[----:B------:R1:W-:Y:S04]  /*23e0*/  STS.128 [R6+UR8+0x3000], R116 ;  /* 0x0030007406007988 */ /* 0x0003e80008000c08 */
[----:B------:R-:W-:Y:S01]  /*23f0*/  STS.128 [R7+UR8], R24 ;  /* 0x0000001807007988 */ /* 0x000fe20008000c08 */
[----:B------:R-:W-:Y:S01]  /*2400*/  IMAD.MOV.U32 R152, RZ, RZ, R132 ;  /* 0x000000ffff987224 */ /* 0x000fe200078e0084 */
[----:B------:R-:W-:Y:S01]  /*2410*/  MOV R153, R134 ;  /* 0x0000008600997202 */ /* 0x000fe20000000f00 */
[----:B------:R-:W-:Y:S01]  /*2420*/  IMAD.MOV.U32 R154, RZ, RZ, R148 ;  /* 0x000000ffff9a7224 */ /* 0x000fe200078e0094 */
[----:B------:R-:W-:Y:S01]  /*2430*/  STS.128 [R7+UR8+0x1000], R28 ;  /* 0x0010001c07007988 */ /* 0x000fe20008000c08 */
[----:B------:R-:W-:Y:S01]  /*2440*/  MOV R155, R150 ;  /* 0x00000096009b7202 */ /* 0x000fe20000000f00 */
[----:B----4-:R-:W4:Y:S02]  /*2450*/  LDC.64 R106, c[0x0][0x220] ;  /* 0x00008800ff6a7b82 */ /* 0x010f240000000a00 */
[----:B------:R-:W-:Y:S04]  /*2460*/  STS.128 [R7+UR8+0x2000], R32 ;  /* 0x0020002007007988 */ /* 0x000fe80008000c08 */
[----:B------:R-:W-:Y:S02]  /*2470*/  STS.128 [R7+UR8+0x3000], R36 ;  /* 0x0030002407007988 */ /* 0x000fe40008000c08 */
[----:B------:R-:W-:Y:S01]  /*2480*/  BAR.SYNC.DEFER_BLOCKING 0x0 ;  /* 0x0000000000007b1d */ /* 0x000fe20000010000 */
[----:B-----5:R-:W-:Y:S01]  /*2490*/  IMAD.MOV.U32 R108, RZ, RZ, R120 ;  /* 0x000000ffff6c7224 */ /* 0x020fe200078e0078 */
[----:B------:R-:W-:Y:S01]  /*24a0*/  MOV R109, R122 ;  /* 0x0000007a006d7202 */ /* 0x000fe20000000f00 */
[----:B------:R-:W-:Y:S01]  /*24b0*/  IMAD.MOV.U32 R110, RZ, RZ, R136 ;  /* 0x000000ffff6e7224 */ /* 0x000fe200078e0088 */
[----:B------:R-:W-:-:S02]  /*24c0*/  MOV R111, R138 ;  /* 0x0000008a006f7202 */ /* 0x000fc40000000f00 */
[----:B------:R-:W5:Y:S04]  /*24d0*/  LDS.128 R52, [R4+UR8] ;  /* 0x0000000804347984 */ /* 0x000f680008000c00 */
[----:B------:R-:W5:Y:S04]  /*24e0*/  LDS.128 R48, [R4+UR8+0x200] ;  /* 0x0002000804307984 */ /* 0x000f680008000c00 */
[----:B------:R-:W5:Y:S04]  /*24f0*/  LDS.128 R44, [R4+UR8+0x400] ;  /* 0x00040008042c7984 */ /* 0x000f680008000c00 */
[----:B------:R-:W-:Y:S04]  /*2500*/  LDS.128 R40, [R4+UR8+0x600] ;  /* 0x0006000804287984 */ /* 0x000fe80008000c00 */
[----:B------:R-:W-:Y:S04]  /*2510*/  LDS.128 R36, [R4+UR8+0x800] ;  /* 0x0008000804247984 */ /* 0x000fe80008000c00 */
[----:B------:R-:W-:Y:S04]  /*2520*/  LDS.128 R24, [R4+UR8+0xa00] ;  /* 0x000a000804187984 */ /* 0x000fe80008000c00 */
[----:B------:R-:W-:Y:S04]  /*2530*/  LDS.128 R28, [R4+UR8+0xc00] ;  /* 0x000c0008041c7984 */ /* 0x000fe80008000c00 */
[----:B------:R-:W-:Y:S01]  /*2540*/  LDS.128 R32, [R4+UR8+0xe00] ;  /* 0x000e000804207984 */ /* 0x000fe20008000c00 */
[----:B------:R-:W-:Y:S01]  /*2550*/  BAR.SYNC.DEFER_BLOCKING 0x0 ;  /* 0x0000000000007b1d */ /* 0x000fe20000010000 */
[----:B0-----:R-:W-:Y:S01]  /*2560*/  IMAD.MOV.U32 R112, RZ, RZ, R124 ;  /* 0x000000ffff707224 */ /* 0x001fe200078e007c */
[----:B------:R-:W-:Y:S01]  /*2570*/  MOV R113, R126 ;  /* 0x0000007e00717202 */ /* 0x000fe20000000f00 */
[----:B------:R-:W-:Y:S01]  /*2580*/  IMAD.MOV.U32 R114, RZ, RZ, R140 ;  /* 0x000000ffff727224 */ /* 0x000fe200078e008c */
[----:B------:R-:W-:Y:S01]  /*2590*/  MOV R115, R142 ;  /* 0x0000008e00737202 */ /* 0x000fe20000000f00 */
[----:B-1----:R-:W-:Y:S01]  /*25a0*/  IMAD.MOV.U32 R116, RZ, RZ, R128 ;  /* 0x000000ffff747224 */ /* 0x002fe200078e0080 */
[----:B------:R-:W-:Y:S01]  /*25b0*/  MOV R117, R130 ;  /* 0x0000008200757202 */ /* 0x000fe20000000f00 */
[----:B------:R-:W-:Y:S01]  /*25c0*/  IMAD.MOV.U32 R118, RZ, RZ, R144 ;  /* 0x000000ffff767224 */ /* 0x000fe200078e0090 */
[----:B------:R-:W-:Y:S01]  /*25d0*/  MOV R119, R146 ;  /* 0x0000009200777202 */ /* 0x000fe20000000f00 */
[----:B------:R-:W-:Y:S01]  /*25e0*/  IMAD.MOV.U32 R120, RZ, RZ, R121 ;  /* 0x000000ffff787224 */ /* 0x000fe200078e0079 */
[----:B------:R-:W-:Y:S01]  /*25f0*/  MOV R121, R123 ;  /* 0x0000007b00797202 */ /* 0x000fe20000000f00 */
[----:B------:R-:W-:Y:S01]  /*2600*/  IMAD.MOV.U32 R122, RZ, RZ, R137 ;  /* 0x000000ffff7a7224 */ /* 0x000fe200078e0089 */
[----:B------:R-:W-:Y:S01]  /*2610*/  MOV R123, R139 ;  /* 0x0000008b007b7202 */ /* 0x000fe20000000f00 */
[----:B------:R0:W-:Y:S04]  /*2620*/  STS.128 [R6+UR8], R108 ;  /* 0x0000006c06007988 */ /* 0x0001e80008000c08 */
[----:B------:R1:W-:Y:S04]  /*2630*/  STS.128 [R6+UR8+0x1000], R112 ;  /* 0x0010007006007988 */ /* 0x0003e80008000c08 */
[----:B------:R2:W-:Y:S04]  /*2640*/  STS.128 [R6+UR8+0x2000], R116 ;  /* 0x0020007406007988 */ /* 0x0005e80008000c08 */
[----:B------:R3:W-:Y:S01]  /*2650*/  STS.128 [R6+UR8+0x3000], R152 ;  /* 0x0030009806007988 */ /* 0x0007e20008000c08 */
        /* <DEDUP_REMOVED lines=8> */
[----:B--2---:R-:W-:Y:S01]  /*26e0*/  IMAD.MOV.U32 R116, RZ, RZ, R133 ;  /* 0x000000ffff747224 */ /* 0x004fe200078e0085 */
[----:B------:R-:W-:Y:S01]  /*26f0*/  MOV R117, R135 ;  /* 0x0000008700757202 */ /* 0x000fe20000000f00 */
[----:B------:R-:W-:Y:S01]  /*2700*/  IMAD.MOV.U32 R118, RZ, RZ, R149 ;  /* 0x000000ffff767224 */ /* 0x000fe200078e0095 */
[----:B------:R-:W-:Y:S01]  /*2710*/  MOV R119, R151 ;  /* 0x0000009700777202 */ /* 0x000fe20000000f00 */
[----:B------:R-:W-:Y:S04]  /*2720*/  STS.128 [R7+UR8], R120 ;  /* 0x0000007807007988 */ /* 0x000fe80008000c08 */
[----:B------:R-:W-:Y:S04]  /*2730*/  STS.128 [R7+UR8+0x1000], R108 ;  /* 0x0010006c07007988 */ /* 0x000fe80008000c08 */
[----:B------:R-:W-:Y:S04]  /*2740*/  STS.128 [R7+UR8+0x2000], R112 ;  /* 0x0020007007007988 */ /* 0x000fe80008000c08 */
[----:B------:R-:W-:Y:S01]  /*2750*/  STS.128 [R7+UR8+0x3000], R116 ;  /* 0x0030007407007988 */ /* 0x000fe20008000c08 */
[----:B------:R-:W-:Y:S01]  /*2760*/  BAR.SYNC.DEFER_BLOCKING 0x0 ;  /* 0x0000000000007b1d */ /* 0x000fe20000010000 */
[----:B------:R-:W-:-:S02]  /*2770*/  IMAD.MOV.U32 R140, RZ, RZ, R56 ;  /* 0x000000ffff8c7224 */ /* 0x000fc400078e0038 */
[----:B------:R-:W-:Y:S02]  /*2780*/  IMAD.MOV.U32 R144, RZ, RZ, R60 ;  /* 0x000000ffff907224 */ /* 0x000fe400078e003c */
[----:B------:R-:W-:Y:S01]  /*2790*/  IMAD.MOV.U32 R148, RZ, RZ, R64 ;  /* 0x000000ffff947224 */ /* 0x000fe200078e0040 */
[----:B------:R-:W0:Y:S04]  /*27a0*/  LDS.128 R108, [R4+UR8] ;  /* 0x00000008046c7984 */ /* 0x000e280008000c00 */
[----:B------:R-:W1:Y:S04]  /*27b0*/  LDS.128 R112, [R4+UR8+0x200] ;  /* 0x0002000804707984 */ /* 0x000e680008000c00 */
[----:B------:R-:W2:Y:S04]  /*27c0*/  LDS.128 R116, [R4+UR8+0x400] ;  /* 0x0004000804747984 */ /* 0x000ea80008000c00 */
[----:B------:R-:W2:Y:S04]  /*27d0*/  LDS.128 R120, [R4+UR8+0x600] ;  /* 0x0006000804787984 */ /* 0x000ea80008000c00 */
[----:B------:R-:W2:Y:S04]  /*27e0*/  LDS.128 R124, [R4+UR8+0x800] ;  /* 0x00080008047c7984 */ /* 0x000ea80008000c00 */
[----:B------:R-:W2:Y:S04]  /*27f0*/  LDS.128 R128, [R4+UR8+0xa00] ;  /* 0x000a000804807984 */ /* 0x000ea80008000c00 */
[----:B------:R-:W2:Y:S04]  /*2800*/  LDS.128 R132, [R4+UR8+0xc00] ;  /* 0x000c000804847984 */ /* 0x000ea80008000c00 */
[----:B------:R-:W2:Y:S01]  /*2810*/  LDS.128 R136, [R4+UR8+0xe00] ;  /* 0x000e000804887984 */ /* 0x000ea20008000c00 */
[----:B---3--:R-:W-:Y:S01]  /*2820*/  IMAD.MOV.U32 R152, RZ, RZ, R68 ;  /* 0x000000ffff987224 */ /* 0x008fe200078e0044 */
        /* <DEDUP_REMOVED lines=24> */
[----:B------:R-:W-:-:S02]  /*29b0*/  MOV R69, R71 ;  /* 0x0000004700457202 */ /* 0x000fc40000000f00 */
[----:B------:R-:W-:Y:S02]  /*29c0*/  MOV R59, R75 ;  /* 0x0000004b003b7202 */ /* 0x000fe40000000f00 */
[----:B------:R-:W-:Y:S02]  /*29d0*/  MOV R63, R79 ;  /* 0x0000004f003f7202 */ /* 0x000fe40000000f00 */
[----:B------:R-:W-:Y:S02]  /*29e0*/  MOV R67, R83 ;  /* 0x0000005300437202 */ /* 0x000fe40000000f00 */
[----:B------:R-:W-:Y:S01]  /*29f0*/  MOV R71, R87 ;  /* 0x0000005700477202 */ /* 0x000fe20000000f00 */
[----:B------:R-:W-:Y:S04]  /*2a00*/  STS.128 [R6+UR8], R140 ;  /* 0x0000008c06007988 */ /* 0x000fe80008000c08 */
[----:B------:R-:W-:Y:S04]  /*2a10*/  STS.128 [R6+UR8+0x1000], R144 ;  /* 0x0010009006007988 */ /* 0x000fe80008000c08 */
[----:B------:R-:W-:Y:S04]  /*2a20*/  STS.128 [R6+UR8+0x2000], R148 ;  /* 0x0020009406007988 */ /* 0x000fe80008000c08 */
[----:B------:R-:W-:Y:S04]  /*2a30*/  STS.128 [R6+UR8+0x3000], R152 ;  /* 0x0030009806007988 */ /* 0x000fe80008000c08 */
[----:B------:R-:W-:Y:S04]  /*2a40*/  STS.128 [R7+UR8], R56 ;  /* 0x0000003807007988 */ /* 0x000fe80008000c08 */
[----:B------:R-:W-:Y:S04]  /*2a50*/  STS.128 [R7+UR8+0x1000], R60 ;  /* 0x0010003c07007988 */ /* 0x000fe80008000c08 */
[----:B------:R-:W-:Y:S04]  /*2a60*/  STS.128 [R7+UR8+0x2000], R64 ;  /* 0x0020004007007988 */ /* 0x000fe80008000c08 */
[----:B------:R-:W-:Y:S01]  /*2a70*/  STS.128 [R7+UR8+0x3000], R68 ;  /* 0x0030004407007988 */ /* 0x000fe20008000c08 */
[----:B------:R-:W-:Y:S01]  /*2a80*/  BAR.SYNC.DEFER_BLOCKING 0x0 ;  /* 0x0000000000007b1d */ /* 0x000fe20000010000 */
[----:B----4-:R-:W-:-:S04]  /*2a90*/  LEA R104, P0, R5, R106, 0x4 ;  /* 0x0000006a05687211 */ /* 0x010fc800078020ff */
[----:B------:R-:W-:-:S03]  /*2aa0*/  LEA.HI.X R105, R0, R107, RZ, 0x2, P0 ;  /* 0x0000006b00697211 */ /* 0x000fc600000f14ff */
[----:B------:R-:W-:-:S05]  /*2ab0*/  IMAD.WIDE.U32 R104, R3, 0x4, R104 ;  /* 0x0000000403687825 */ /* 0x000fca00078e0068 */
[----:B------:R-:W-:Y:S04]  /*2ac0*/  STG.E desc[UR16][R104.64], R8 ;  /* 0x0000000868007986 */ /* 0x000fe8000c101910 */
        /* <DEDUP_REMOVED lines=15> */
[----:B-----5:R-:W-:Y:S04]  /*2bc0*/  STG.E desc[UR16][R104.64+0x10000], R52 ;  /* 0x0100003468007986 */ /* 0x020fe8000c101910 */
        /* <DEDUP_REMOVED lines=11> */
[----:B------:R-:W3:Y:S04]  /*2c80*/  LDS.128 R8, [R4+UR8] ;  /* 0x0000000804087984 */ /* 0x000ee80008000c00 */
[----:B------:R-:W4:Y:S04]  /*2c90*/  LDS.128 R12, [R4+UR8+0x200] ;  /* 0x00020008040c7984 */ /* 0x000f280008000c00 */
[----:B------:R-:W5:Y:S04]  /*2ca0*/  LDS.128 R16, [R4+UR8+0x400] ;  /* 0x0004000804107984 */ /* 0x000f680008000c00 */
[----:B------:R-:W5:Y:S04]  /*2cb0*/  LDS.128 R20, [R4+UR8+0x600] ;  /* 0x0006000804147984 */ /* 0x000f680008000c00 */
[----:B------:R-:W5:Y:S04]  /*2cc0*/  LDS.128 R56, [R4+UR8+0x800] ;  /* 0x0008000804387984 */ /* 0x000f680008000c00 */
[----:B------:R-:W5:Y:S04]  /*2cd0*/  LDS.128 R52, [R4+UR8+0xa00] ;  /* 0x000a000804347984 */ /* 0x000f680008000c00 */
[----:B------:R-:W5:Y:S04]  /*2ce0*/  LDS.128 R48, [R4+UR8+0xc00] ;  /* 0x000c000804307984 */ /* 0x000f680008000c00 */
[----:B------:R-:W5:Y:S01]  /*2cf0*/  LDS.128 R44, [R4+UR8+0xe00] ;  /* 0x000e0008042c7984 */ /* 0x000f620008000c00 */
[----:B------:R-:W-:-:S04]  /*2d00*/  LEA R106, P1, R2, R106, 0x2 ;  /* 0x0000006a026a7211 */ /* 0x000fc800078210ff */
[----:B------:R-:W-:Y:S01]  /*2d10*/  LEA.HI.X R107, R2, R107, RZ, 0x2, P1 ;  /* 0x0000006b026b7211 */ /* 0x000fe200008f14ff */
[----:B0-----:R-:W-:Y:S02]  /*2d20*/  STG.E desc[UR16][R104.64+0x100], R108 ;  /* 0x0001006c68007986 */ /* 0x001fe4000c101910 */
[----:B------:R-:W-:Y:S02]  /*2d30*/  IMAD.WIDE.U32 R2, R3, 0x4, R106 ;  /* 0x0000000403027825 */ /* 0x000fe400078e006a */
[----:B------:R-:W-:Y:S04]  /*2d40*/  STG.E desc[UR16][R104.64+0x180], R110 ;  /* 0x0001806e68007986 */ /* 0x000fe8000c101910 */
[----:B------:R-:W-:Y:S04]  /*2d50*/  STG.E desc[UR16][R104.64+0x1100], R109 ;  /* 0x0011006d68007986 */ /* 0x000fe8000c101910 */
[----:B------:R-:W-:Y:S04]  /*2d60*/  STG.E desc[UR16][R104.64+0x1180], R111 ;  /* 0x0011806f68007986 */ /* 0x000fe8000c101910 */
[----:B-1----:R-:W-:Y:S04]  /*2d70*/  STG.E desc[UR16][R104.64+0x2100], R112 ;  /* 0x0021007068007986 */ /* 0x002fe8000c101910 */
[----:B------:R-:W-:Y:S04]  /*2d80*/  STG.E desc[UR16][R104.64+0x2180], R114 ;  /* 0x0021807268007986 */ /* 0x000fe8000c101910 */
[----:B------:R-:W-:Y:S04]  /*2d90*/  STG.E desc[UR16][R104.64+0x3100], R113 ;  /* 0x0031007168007986 */ /* 0x000fe8000c101910 */
[----:B------:R-:W-:Y:S04]  /*2da0*/  STG.E desc[UR16][R104.64+0x3180], R115 ;  /* 0x0031807368007986 */ /* 0x000fe8000c101910 */
[----:B--2---:R-:W-:Y:S04]  /*2db0*/  STG.E desc[UR16][R104.64+0x4100], R116 ;  /* 0x0041007468007986 */ /* 0x004fe8000c101910 */
        /* <DEDUP_REMOVED lines=58> */
[----:B---3--:R-:W-:Y:S04]  /*3160*/  STG.E desc[UR16][R104.64+0x10100], R8 ;  /* 0x0101000868007986 */ /* 0x008fe8000c101910 */
[----:B------:R-:W-:Y:S04]  /*3170*/  STG.E desc[UR16][R104.64+0x10180], R10 ;  /* 0x0101800a68007986 */ /* 0x000fe8000c101910 */
[----:B------:R-:W-:Y:S04]  /*3180*/  STG.E desc[UR16][R104.64+0x11100], R9 ;  /* 0x0111000968007986 */ /* 0x000fe8000c101910 */
[----:B------:R-:W-:Y:S04]  /*3190*/  STG.E desc[UR16][R104.64+0x11180], R11 ;  /* 0x0111800b68007986 */ /* 0x000fe8000c101910 */
[----:B----4-:R-:W-:Y:S04]  /*31a0*/  STG.E desc[UR16][R104.64+0x12100], R12 ;  /* 0x0121000c68007986 */ /* 0x010fe8000c101910 */
        /* <DEDUP_REMOVED lines=27> */
[----:B------:R-:W-:Y:S01]  /*3360*/  STG.E desc[UR16][R2.64+0x1f180], R47 ;  /* 0x01f1802f02007986 */ /* 0x000fe2000c101910 */
[----:B------:R-:W-:Y:S05]  /*3370*/  EXIT ;  /* 0x000000000000794d */ /* 0x000fea0003800000 */
.L_x_0:
[----:B------:R-:W-:-:S00]  /*3380*/  BRA `(.L_x_0) ;  /* 0xfffffffc00fc7947 */ /* 0x000fc0000383ffff */
[----:B------:R-:W-:-:S00]  /*3390*/  NOP ;  /* 0x0000000000007918 */ /* 0x000fc00000000000 */
        /* <DEDUP_REMOVED lines=14> */
.L_x_1:


//--------------------- .nv.shared.gluon_mma      --------------------------
	.section	.nv.shared.gluon_mma,"aw",@nobits
	.sectionflags	@""
	.align	16
	.zero		1024


//--------------------- .nv.shared.reserved.0     --------------------------
	.section	.nv.shared.reserved.0,"aw",@nobits
	.weak		__nv_reservedSMEM_offset_0_alias
	.size		__nv_reservedSMEM_offset_0_alias, 0, 0
	.other		__nv_reservedSMEM_offset_0_alias,@"STO_CUDA_RESERVED_SHARED STV_DEFAULT"
__nv_reservedSMEM_offset_0_alias:
	.zero		0


//--------------------- .nv.constant0.gluon_mma   --------------------------
	.section	.nv.constant0.gluon_mma,"a",@progbits
	.sectionflags	@""
	.align	4
.nv.constant0.gluon_mma:
	.zero		568


//--------------------- SYMBOLS --------------------------

	.type		.nv.reservedSmem.offset0,@object
	.size		.nv.reservedSmem.offset0,0x4
